	.headerflags	@"EF_CUDA_TEXMODE_UNIFIED EF_CUDA_64BIT_ADDRESS EF_CUDA_ACCELERATORS EF_CUDA_SM90 EF_CUDA_VIRTUAL_SM(EF_CUDA_SM90)"
	.elftype	@"ET_EXEC"


//--------------------- .nv.info                  --------------------------
	.section	.nv.info,"",@"SHT_CUDA_INFO"
	.align	4


	//----- nvinfo : EIATTR_REGCOUNT
	.align		4
        /*0000*/ 	.byte	0x04, 0x2f
        /*0002*/ 	.short	(.L_2 - .L_1)
	.align		4
.L_1:
        /*0004*/ 	.word	index@(triton_)
        /*0008*/ 	.word	0x00000020


	//----- nvinfo : EIATTR_MIN_STACK_SIZE
	.align		4
.L_2:
        /*000c*/ 	.byte	0x04, 0x12
        /*000e*/ 	.short	(.L_4 - .L_3)
	.align		4
.L_3:
        /*0010*/ 	.word	index@(triton_)
        /*0014*/ 	.word	0x00000000


	//----- nvinfo : EIATTR_FRAME_SIZE
	.align		4
.L_4:
        /*0018*/ 	.byte	0x04, 0x11
        /*001a*/ 	.short	(.L_6 - .L_5)
	.align		4
.L_5:
        /*001c*/ 	.word	index@(triton_)
        /*0020*/ 	.word	0x00000000


	//----- nvinfo : EIATTR_MIN_STACK_SIZE
	.align		4
.L_6:
        /*0024*/ 	.byte	0x04, 0x12
        /*0026*/ 	.short	(.L_8 - .L_7)
	.align		4
.L_7:
        /*0028*/ 	.word	index@(triton_)
        /*002c*/ 	.word	0x00000000
.L_8:


//--------------------- .nv.info.triton_          --------------------------
	.section	.nv.info.triton_,"",@"SHT_CUDA_INFO"
	.sectionflags	@""
	.align	4


	//----- nvinfo : EIATTR_CUDA_API_VERSION
	.align		4
        /*0000*/ 	.byte	0x04, 0x37
        /*0002*/ 	.short	(.L_10 - .L_9)
.L_9:
        /*0004*/ 	.word	0x0000007c


	//----- nvinfo : EIATTR_KPARAM_INFO
	.align		4
.L_10:
        /*0008*/ 	.byte	0x04, 0x17
        /*000a*/ 	.short	(.L_12 - .L_11)
.L_11:
        /*000c*/ 	.word	0x00000000
        /*0010*/ 	.short	0x0010
        /*0012*/ 	.short	0x0078
        /*0014*/ 	.byte	0x00, 0xf0, 0x11, 0x00


	//----- nvinfo : EIATTR_KPARAM_INFO
	.align		4
.L_12:
        /*0018*/ 	.byte	0x04, 0x17
        /*001a*/ 	.short	(.L_14 - .L_13)
.L_13:
        /*001c*/ 	.word	0x00000000
        /*0020*/ 	.short	0x000f
        /*0022*/ 	.short	0x0074
        /*0024*/ 	.byte	0x00, 0xf0, 0x11, 0x00


	//----- nvinfo : EIATTR_KPARAM_INFO
	.align		4
.L_14:
        /*0028*/ 	.byte	0x04, 0x17
        /*002a*/ 	.short	(.L_16 - .L_15)
.L_15:
        /*002c*/ 	.word	0x00000000
        /*0030*/ 	.short	0x000e
        /*0032*/ 	.short	0x0070
        /*0034*/ 	.byte	0x00, 0xf0, 0x11, 0x00


	//----- nvinfo : EIATTR_KPARAM_INFO
	.align		4
.L_16:
        /*0038*/ 	.byte	0x04, 0x17
        /*003a*/ 	.short	(.L_18 - .L_17)
.L_17:
        /*003c*/ 	.word	0x00000000
        /*0040*/ 	.short	0x000d
        /*0042*/ 	.short	0x0068
        /*0044*/ 	.byte	0x00, 0xf0, 0x21, 0x00


	//----- nvinfo : EIATTR_KPARAM_INFO
	.align		4
.L_18:
        /*0048*/ 	.byte	0x04, 0x17
        /*004a*/ 	.short	(.L_20 - .L_19)
.L_19:
        /*004c*/ 	.word	0x00000000
        /*0050*/ 	.short	0x000c
        /*0052*/ 	.short	0x0060
        /*0054*/ 	.byte	0x00, 0xf0, 0x21, 0x00


	//----- nvinfo : EIATTR_KPARAM_INFO
	.align		4
.L_20:
        /*0058*/ 	.byte	0x04, 0x17
        /*005a*/ 	.short	(.L_22 - .L_21)
.L_21:
        /*005c*/ 	.word	0x00000000
        /*0060*/ 	.short	0x000b
        /*0062*/ 	.short	0x0058
        /*0064*/ 	.byte	0x00, 0xf0, 0x21, 0x00


	//----- nvinfo : EIATTR_KPARAM_INFO
	.align		4
.L_22:
        /*0068*/ 	.byte	0x04, 0x17
        /*006a*/ 	.short	(.L_24 - .L_23)
.L_23:
        /*006c*/ 	.word	0x00000000
        /*0070*/ 	.short	0x000a
        /*0072*/ 	.short	0x0050
        /*0074*/ 	.byte	0x00, 0xf0, 0x21, 0x00


	//----- nvinfo : EIATTR_KPARAM_INFO
	.align		4
.L_24:
        /*0078*/ 	.byte	0x04, 0x17
        /*007a*/ 	.short	(.L_26 - .L_25)
.L_25:
        /*007c*/ 	.word	0x00000000
        /*0080*/ 	.short	0x0009
        /*0082*/ 	.short	0x0048
        /*0084*/ 	.byte	0x00, 0xf0, 0x21, 0x00


	//----- nvinfo : EIATTR_KPARAM_INFO
	.align		4
.L_26:
        /*0088*/ 	.byte	0x04, 0x17
        /*008a*/ 	.short	(.L_28 - .L_27)
.L_27:
        /*008c*/ 	.word	0x00000000
        /*0090*/ 	.short	0x0008
        /*0092*/ 	.short	0x0040
        /*0094*/ 	.byte	0x00, 0xf0, 0x21, 0x00


	//----- nvinfo : EIATTR_KPARAM_INFO
	.align		4
.L_28:
        /*0098*/ 	.byte	0x04, 0x17
        /*009a*/ 	.short	(.L_30 - .L_29)
.L_29:
        /*009c*/ 	.word	0x00000000
        /*00a0*/ 	.short	0x0007
        /*00a2*/ 	.short	0x0038
        /*00a4*/ 	.byte	0x00, 0xf0, 0x21, 0x00


	//----- nvinfo : EIATTR_KPARAM_INFO
	.align		4
.L_30:
        /*00a8*/ 	.byte	0x04, 0x17
        /*00aa*/ 	.short	(.L_32 - .L_31)
.L_31:
        /*00ac*/ 	.word	0x00000000
        /*00b0*/ 	.short	0x0006
        /*00b2*/ 	.short	0x0030
        /*00b4*/ 	.byte	0x00, 0xf0, 0x21, 0x00


	//----- nvinfo : EIATTR_KPARAM_INFO
	.align		4
.L_32:
        /*00b8*/ 	.byte	0x04, 0x17
        /*00ba*/ 	.short	(.L_34 - .L_33)
.L_33:
        /*00bc*/ 	.word	0x00000000
        /*00c0*/ 	.short	0x0005
        /*00c2*/ 	.short	0x0028
        /*00c4*/ 	.byte	0x00, 0xf0, 0x21, 0x00


	//----- nvinfo : EIATTR_KPARAM_INFO
	.align		4
.L_34:
        /*00c8*/ 	.byte	0x04, 0x17
        /*00ca*/ 	.short	(.L_36 - .L_35)
.L_35:
        /*00cc*/ 	.word	0x00000000
        /*00d0*/ 	.short	0x0004
        /*00d2*/ 	.short	0x0020
        /*00d4*/ 	.byte	0x00, 0xf0, 0x21, 0x00


	//----- nvinfo : EIATTR_KPARAM_INFO
	.align		4
.L_36:
        /*00d8*/ 	.byte	0x04, 0x17
        /*00da*/ 	.short	(.L_38 - .L_37)
.L_37:
        /*00dc*/ 	.word	0x00000000
        /*00e0*/ 	.short	0x0003
        /*00e2*/ 	.short	0x0018
        /*00e4*/ 	.byte	0x00, 0xf0, 0x21, 0x00


	//----- nvinfo : EIATTR_KPARAM_INFO
	.align		4
.L_38:
        /*00e8*/ 	.byte	0x04, 0x17
        /*00ea*/ 	.short	(.L_40 - .L_39)
.L_39:
        /*00ec*/ 	.word	0x00000000
        /*00f0*/ 	.short	0x0002
        /*00f2*/ 	.short	0x0010
        /*00f4*/ 	.byte	0x00, 0xf0, 0x21, 0x00


	//----- nvinfo : EIATTR_KPARAM_INFO
	.align		4
.L_40:
        /*00f8*/ 	.byte	0x04, 0x17
        /*00fa*/ 	.short	(.L_42 - .L_41)
.L_41:
        /*00fc*/ 	.word	0x00000000
        /*0100*/ 	.short	0x0001
        /*0102*/ 	.short	0x0008
        /*0104*/ 	.byte	0x00, 0xf0, 0x21, 0x00


	//----- nvinfo : EIATTR_KPARAM_INFO
	.align		4
.L_42:
        /*0108*/ 	.byte	0x04, 0x17
        /*010a*/ 	.short	(.L_44 - .L_43)
.L_43:
        /*010c*/ 	.word	0x00000000
        /*0110*/ 	.short	0x0000
        /*0112*/ 	.short	0x0000
        /*0114*/ 	.byte	0x00, 0xf0, 0x21, 0x00


	//----- nvinfo : EIATTR_SPARSE_MMA_MASK
	.align		4
.L_44:
        /*0118*/ 	.byte	0x03, 0x50
        /*011a*/ 	.short	0x0000


	//----- nvinfo : EIATTR_MAXREG_COUNT
	.align		4
        /*011c*/ 	.byte	0x03, 0x1b
        /*011e*/ 	.short	0x00ff


	//----- nvinfo : EIATTR_COOP_GROUP_MASK_REGIDS
	.align		4
        /*0120*/ 	.byte	0x04, 0x29
        /*0122*/ 	.short	(.L_46 - .L_45)


	//   ....[0]....
.L_45:
        /*0124*/ 	.word	0xffffffff


	//   ....[1]....
        /*0128*/ 	.word	0xffffffff


	//   ....[2]....
        /*012c*/ 	.word	0xffffffff


	//   ....[3]....
        /*0130*/ 	.word	0xffffffff


	//   ....[4]....
        /*0134*/ 	.word	0xffffffff


	//   ....[5]....
        /*0138*/ 	.word	0xffffffff


	//----- nvinfo : EIATTR_COOP_GROUP_INSTR_OFFSETS
	.align		4
.L_46:
        /*013c*/ 	.byte	0x04, 0x28
        /*013e*/ 	.short	(.L_48 - .L_47)


	//   ....[0]....
.L_47:
        /*0140*/ 	.word	0x00000e20


	//   ....[1]....
        /*0144*/ 	.word	0x00000e30


	//   ....[2]....
        /*0148*/ 	.word	0x00000e70


	//   ....[3]....
        /*014c*/ 	.word	0x00000eb0


	//   ....[4]....
        /*0150*/ 	.word	0x00001010


	//   ....[5]....
        /*0154*/ 	.word	0x00001030


	//----- nvinfo : EIATTR_EXIT_INSTR_OFFSETS
	.align		4
.L_48:
        /*0158*/ 	.byte	0x04, 0x1c
        /*015a*/ 	.short	(.L_50 - .L_49)


	//   ....[0]....
.L_49:
        /*015c*/ 	.word	0x000013b0


	//----- nvinfo : EIATTR_MAX_THREADS
	.align		4
.L_50:
        /*0160*/ 	.byte	0x04, 0x05
        /*0162*/ 	.short	(.L_52 - .L_51)
.L_51:
        /*0164*/ 	.word	0x00000100
        /*0168*/ 	.word	0x00000001
        /*016c*/ 	.word	0x00000001


	//----- nvinfo : EIATTR_CBANK_PARAM_SIZE
	.align		4
.L_52:
        /*0170*/ 	.byte	0x03, 0x19
        /*0172*/ 	.short	0x007c


	//----- nvinfo : EIATTR_PARAM_CBANK
	.align		4
        /*0174*/ 	.byte	0x04, 0x0a
        /*0176*/ 	.short	(.L_54 - .L_53)
	.align		4
.L_53:
        /*0178*/ 	.word	index@(.nv.constant0.triton_)
        /*017c*/ 	.short	0x0210
        /*017e*/ 	.short	0x007c


	//----- nvinfo : EIATTR_SW_WAR
	.align		4
.L_54:
        /*0180*/ 	.byte	0x04, 0x36
        /*0182*/ 	.short	(.L_56 - .L_55)
.L_55:
        /*0184*/ 	.word	0x00000008
.L_56:


//--------------------- .nv.callgraph             --------------------------
	.section	.nv.callgraph,"",@"SHT_CUDA_CALLGRAPH"
	.align	4
	.sectionentsize	8
	.align		4
        /*0000*/ 	.word	0x00000000
	.align		4
        /*0004*/ 	.word	0xffffffff
	.align		4
        /*0008*/ 	.word	0x00000000
	.align		4
        /*000c*/ 	.word	0xfffffffe
	.align		4
        /*0010*/ 	.word	0x00000000
	.align		4
        /*0014*/ 	.word	0xfffffffd
	.align		4
        /*0018*/ 	.word	0x00000000
	.align		4
        /*001c*/ 	.word	0xfffffffc


//--------------------- .nv.constant4             --------------------------
	.section	.nv.constant4,"a",@progbits
	.align	8
	.align		8
.nv.constant4:
        /*0000*/ 	.dword	_$_str


//--------------------- .text.triton_             --------------------------
	.section	.text.triton_,"ax",@progbits
	.align	128
        .global         triton_
        .type           triton_,@function
        .size           triton_,(.L_x_3 - triton_)
        .other          triton_,@"STO_CUDA_ENTRY STV_DEFAULT"
triton_:
.text.triton_:
[----:B------:R-:W0:Y:S01]  /*0000*/  LDC R1, c[0x0][0x28] ;  /* 0x00000a00ff017b82 */ /* 0x000e220000000800 */
[----:B------:R-:W1:Y:S07]  /*0010*/  S2R R6, SR_TID.X ;  /* 0x0000000000067919 */ /* 0x000e6e0000002100 */
[----:B------:R-:W2:Y:S01]  /*0020*/  LDC.64 R20, c[0x0][0x218] ;  /* 0x00008600ff147b82 */ /* 0x000ea20000000a00 */
[----:B------:R-:W-:Y:S01]  /*0030*/  ULDC.64 UR18, c[0x0][0x280] ;  /* 0x0000a00000127ab9 */ /* 0x000fe20000000a00 */
[----:B------:R-:W-:Y:S01]  /*0040*/  PRMT R4, RZ, 0x7610, R4 ;  /* 0x00007610ff047816 */ /* 0x000fe20000000004 */
[----:B------:R-:W3:Y:S01]  /*0050*/  S2R R2, SR_CTAID.X ;  /* 0x0000000000027919 */ /* 0x000ee20000002500 */
[----:B------:R-:W-:Y:S01]  /*0060*/  ULDC.64 UR16, c[0x0][0x208] ;  /* 0x0000820000107ab9 */ /* 0x000fe20000000a00 */
[----:B------:R-:W-:Y:S01]  /*0070*/  PRMT R7, RZ, 0x7610, R7 ;  /* 0x00007610ff077816 */ /* 0x000fe20000000007 */
[----:B------:R-:W-:Y:S01]  /*0080*/  ULDC.64 UR14, c[0x0][0x248] ;  /* 0x00009200000e7ab9 */ /* 0x000fe20000000a00 */
[----:B------:R-:W-:Y:S01]  /*0090*/  PRMT R26, RZ, 0x7610, R26 ;  /* 0x00007610ff1a7816 */ /* 0x000fe2000000001a */
[----:B------:R-:W4:Y:S08]  /*00a0*/  LDC.64 R18, c[0x0][0x220] ;  /* 0x00008800ff127b82 */ /* 0x000f300000000a00 */
[----:B------:R-:W5:Y:S08]  /*00b0*/  LDC.64 R10, c[0x0][0x230] ;  /* 0x00008c00ff0a7b82 */ /* 0x000f700000000a00 */
[----:B------:R-:W5:Y:S08]  /*00c0*/  LDC.64 R22, c[0x0][0x228] ;  /* 0x00008a00ff167b82 */ /* 0x000f700000000a00 */
[----:B------:R-:W5:Y:S01]  /*00d0*/  LDC.64 R14, c[0x0][0x210] ;  /* 0x00008400ff0e7b82 */ /* 0x000f620000000a00 */
[----:B-1----:R-:W-:Y:S01]  /*00e0*/  SHF.R.U32.HI R5, RZ, 0x2, R6 ;  /* 0x00000002ff057819 */ /* 0x002fe20000011606 */
[----:B------:R-:W-:Y:S01]  /*00f0*/  ULDC.64 UR12, c[0x0][0x240] ;  /* 0x00009000000c7ab9 */ /* 0x000fe20000000a00 */
[----:B---3--:R-:W-:Y:S01]  /*0100*/  SHF.L.U32 R0, R2, 0x6, RZ ;  /* 0x0000000602007819 */ /* 0x008fe200000006ff */
[----:B------:R-:W-:Y:S01]  /*0110*/  ULDC.64 UR10, c[0x0][0x230] ;  /* 0x00008c00000a7ab9 */ /* 0x000fe20000000a00 */
[----:B------:R-:W-:Y:S01]  /*0120*/  SGXT.U32 R5, R5, 0x6 ;  /* 0x000000060505781a */ /* 0x000fe20000000000 */
[----:B------:R-:W-:-:S02]  /*0130*/  ULDC.64 UR8, c[0x0][0x258] ;  /* 0x0000960000087ab9 */ /* 0x000fc40000000a00 */
[----:B------:R-:W1:Y:S01]  /*0140*/  LDC.64 R16, c[0x0][0x240] ;  /* 0x00009000ff107b82 */ /* 0x000e620000000a00 */
[----:B------:R-:W-:Y:S01]  /*0150*/  LOP3.LUT R3, R0, R5, RZ, 0xfc, !PT ;  /* 0x0000000500037212 */ /* 0x000fe200078efcff */
[----:B------:R-:W-:Y:S01]  /*0160*/  ULDC.64 UR6, c[0x0][0x220] ;  /* 0x0000880000067ab9 */ /* 0x000fe20000000a00 */
[----:B------:R-:W-:Y:S01]  /*0170*/  LOP3.LUT R0, R6, 0x3, RZ, 0xc0, !PT ;  /* 0x0000000306007812 */ /* 0x000fe200078ec0ff */
[----:B------:R-:W-:Y:S01]  /*0180*/  ULDC.64 UR4, c[0x0][0x218] ;  /* 0x0000860000047ab9 */ /* 0x000fe20000000a00 */
[----:B------:R-:W-:-:S03]  /*0190*/  ISETP.GE.AND P1, PT, R3, UR18, PT ;  /* 0x0000001203007c0c */ /* 0x000fc6000bf26270 */
[C---:B--2---:R-:W-:Y:S01]  /*01a0*/  IMAD.WIDE.U32 R20, R0.reuse, 0x2, R20 ;  /* 0x0000000200147825 */ /* 0x044fe200078e0014 */
[C---:B------:R-:W-:Y:S01]  /*01b0*/  ISETP.LT.AND P2, PT, R3.reuse, UR19, !P1 ;  /* 0x0000001303007c0c */ /* 0x040fe2000cf41270 */
[----:B------:R-:W2:Y:S02]  /*01c0*/  LDC.64 R8, c[0x0][0x248] ;  /* 0x00009200ff087b82 */ /* 0x000ea40000000a00 */
[----:B------:R-:W-:Y:S02]  /*01d0*/  IMAD R6, R3, 0xc00, R0 ;  /* 0x00000c0003067824 */ /* 0x000fe400078e0200 */
[----:B----4-:R-:W-:-:S04]  /*01e0*/  IMAD.WIDE.U32 R18, R0, 0x2, R18 ;  /* 0x0000000200127825 */ /* 0x010fc800078e0012 */
[----:B------:R-:W3:Y:S01]  /*01f0*/  LDC.64 R12, c[0x0][0x258] ;  /* 0x00009600ff0c7b82 */ /* 0x000ee20000000a00 */
[----:B-----5:R-:W-:-:S03]  /*0200*/  IMAD.WIDE.U32 R10, R0, 0x2, R10 ;  /* 0x00000002000a7825 */ /* 0x020fc600078e000a */
[----:B------:R4:W5:Y:S01]  /*0210*/  @P2 LDG.E.EL.U16 R4, desc[UR16][R20.64+0x7800] ;  /* 0x0078001014042981 */ /* 0x000962000c2e1500 */
[----:B0-----:R-:W-:-:S03]  /*0220*/  IMAD.WIDE R22, R6, 0x2, R22 ;  /* 0x0000000206167825 */ /* 0x001fc600078e0216 */
[----:B------:R-:W0:Y:S01]  /*0230*/  LDC.64 R24, c[0x0][0x250] ;  /* 0x00009400ff187b82 */ /* 0x000e220000000a00 */
[----:B------:R1:W5:Y:S07]  /*0240*/  @P2 LDG.E.EL.U16 R7, desc[UR16][R18.64+0x7800] ;  /* 0x0078001012072981 */ /* 0x00036e000c2e1500 */
[----:B------:R-:W0:Y:S01]  /*0250*/  LDC.64 R28, c[0x0][0x238] ;  /* 0x00008e00ff1c7b82 */ /* 0x000e220000000a00 */
[----:B----4-:R-:W-:Y:S01]  /*0260*/  PRMT R20, RZ, 0x7610, R20 ;  /* 0x00007610ff147816 */ /* 0x010fe20000000014 */
[----:B------:R4:W5:Y:S01]  /*0270*/  @P2 LDG.E.EF.U16 R26, desc[UR16][R22.64] ;  /* 0x00000010161a2981 */ /* 0x000962000c0e1500 */
[----:B------:R-:W-:-:S04]  /*0280*/  ISETP.GE.AND P0, PT, R3, UR19, PT ;  /* 0x0000001303007c0c */ /* 0x000fc8000bf06270 */
[----:B------:R2:W5:Y:S01]  /*0290*/  @P2 LDG.E.EL.U16 R20, desc[UR16][R10.64] ;  /* 0x000000100a142981 */ /* 0x000562000c2e1500 */
[C---:B------:R-:W-:Y:S01]  /*02a0*/  ISETP.GE.AND P3, PT, R3.reuse, UR18, !P0 ;  /* 0x0000001203007c0c */ /* 0x040fe2000c766270 */
[----:B-1----:R-:W-:Y:S01]  /*02b0*/  VIADD R19, R3, -UR18 ;  /* 0x8000001203137c36 */ /* 0x002fe20008000000 */
[----:B------:R-:W-:-:S03]  /*02c0*/  PRMT R27, RZ, 0x7610, R27 ;  /* 0x00007610ff1b7816 */ /* 0x000fc6000000001b */
[----:B------:R-:W-:Y:S01]  /*02d0*/  IMAD R19, R19, 0xc00, R0 ;  /* 0x00000c0013137824 */ /* 0x000fe200078e0200 */
[----:B------:R-:W-:Y:S01]  /*02e0*/  PRMT R18, RZ, 0x7610, R18 ;  /* 0x00007610ff127816 */ /* 0x000fe20000000012 */
[----:B------:R-:W-:Y:S01]  /*02f0*/  IMAD.WIDE R14, R6, 0x2, R14 ;  /* 0x00000002060e7825 */ /* 0x000fe200078e020e */
[----:B------:R-:W-:Y:S02]  /*0300*/  PRMT R21, RZ, 0x7610, R21 ;  /* 0x00007610ff157816 */ /* 0x000fe40000000015 */
[----:B----4-:R-:W-:Y:S01]  /*0310*/  PRMT R22, RZ, 0x7610, R22 ;  /* 0x00007610ff167816 */ /* 0x010fe20000000016 */
[C---:B------:R-:W-:Y:S01]  /*0320*/  IMAD.WIDE.U32 R16, R0.reuse, 0x2, R16 ;  /* 0x0000000200107825 */ /* 0x040fe200078e0010 */
[----:B--2---:R-:W-:Y:S01]  /*0330*/  PRMT R10, RZ, 0x7610, R10 ;  /* 0x00007610ff0a7816 */ /* 0x004fe2000000000a */
[----:B------:R1:W2:Y:S02]  /*0340*/  @P2 LDG.E.EF.U16 R27, desc[UR16][R14.64] ;  /* 0x000000100e1b2981 */ /* 0x0002a4000c0e1500 */
[C---:B------:R-:W-:Y:S01]  /*0350*/  IMAD.WIDE.U32 R8, R0.reuse, 0x2, R8 ;  /* 0x0000000200087825 */ /* 0x040fe200078e0008 */
[----:B------:R-:W-:Y:S01]  /*0360*/  PRMT R11, RZ, 0x7610, R11 ;  /* 0x00007610ff0b7816 */ /* 0x000fe2000000000b */
[----:B------:R4:W2:Y:S02]  /*0370*/  @P3 LDG.E.EL.U16 R18, desc[UR16][R16.64+0x7800] ;  /* 0x0078001010123981 */ /* 0x0008a4000c2e1500 */
[----:B---3--:R-:W-:-:S02]  /*0380*/  IMAD.WIDE.U32 R12, R0, 0x2, R12 ;  /* 0x00000002000c7825 */ /* 0x008fc400078e000c */
[----:B------:R3:W2:Y:S02]  /*0390*/  @P3 LDG.E.EL.U16 R21, desc[UR16][R8.64+0x7800] ;  /* 0x0078001008153981 */ /* 0x0006a4000c2e1500 */
[C---:B0-----:R-:W-:Y:S01]  /*03a0*/  IMAD.WIDE R24, R19.reuse, 0x2, R24 ;  /* 0x0000000213187825 */ /* 0x041fe200078e0218 */
[----:B-1----:R-:W0:Y:S01]  /*03b0*/  LDC.64 R14, c[0x0][0x210] ;  /* 0x00008400ff0e7b82 */ /* 0x002e220000000a00 */
[----:B------:R-:W2:Y:S02]  /*03c0*/  @P3 LDG.E.EL.U16 R22, desc[UR16][R12.64] ;  /* 0x000000100c163981 */ /* 0x000ea4000c2e1500 */
[----:B------:R-:W-:Y:S02]  /*03d0*/  IMAD.WIDE R28, R19, 0x2, R28 ;  /* 0x00000002131c7825 */ /* 0x000fe400078e021c */
[----:B------:R-:W2:Y:S03]  /*03e0*/  @P3 LDG.E.EF.U16 R10, desc[UR16][R24.64] ;  /* 0x00000010180a3981 */ /* 0x000ea6000c0e1500 */
[----:B----4-:R-:W0:Y:S01]  /*03f0*/  LDC.64 R16, c[0x0][0x270] ;  /* 0x00009c00ff107b82 */ /* 0x010e220000000a00 */
[----:B------:R-:W4:Y:S01]  /*0400*/  @P3 LDG.E.EF.U16 R11, desc[UR16][R28.64] ;  /* 0x000000101c0b3981 */ /* 0x000f22000c0e1500 */
[----:B------:R-:W-:-:S04]  /*0410*/  UIADD3 UR14, UP0, UR14, 0x7808, URZ ;  /* 0x000078080e0e7890 */ /* 0x000fc8000ff1e03f */
[----:B------:R-:W-:Y:S02]  /*0420*/  UIADD3.X UR15, URZ, UR15, URZ, UP0, !UPT ;  /* 0x0000000f3f0f7290 */ /* 0x000fe400087fe43f */
[----:B------:R-:W-:Y:S01]  /*0430*/  UIADD3 UR12, UP0, UR12, 0x7808, URZ ;  /* 0x000078080c0c7890 */ /* 0x000fe2000ff1e03f */
[----:B------:R-:W-:Y:S01]  /*0440*/  LEA R5, R2, R5, 0x6 ;  /* 0x0000000502057211 */ /* 0x000fe200078e30ff */
[----:B------:R-:W-:Y:S02]  /*0450*/  UIADD3 UR10, UP1, UR10, 0x8, URZ ;  /* 0x000000080a0a7890 */ /* 0x000fe4000ff3e03f */
[----:B------:R-:W-:Y:S02]  /*0460*/  UIADD3.X UR13, URZ, UR13, URZ, UP0, !UPT ;  /* 0x0000000d3f0d7290 */ /* 0x000fe400087fe43f */
[----:B------:R-:W-:Y:S01]  /*0470*/  UIADD3 UR8, UP0, UR8, 0x8, URZ ;  /* 0x0000000808087890 */ /* 0x000fe2000ff1e03f */
[----:B------:R-:W-:Y:S01]  /*0480*/  ISETP.LT.AND P4, PT, R3, UR19, PT ;  /* 0x0000001303007c0c */ /* 0x000fe2000bf81270 */
[----:B------:R-:W-:Y:S01]  /*0490*/  UIADD3.X UR11, URZ, UR11, URZ, UP1, !UPT ;  /* 0x0000000b3f0b7290 */ /* 0x000fe20008ffe43f */
[----:B------:R-:W-:Y:S01]  /*04a0*/  HFMA2.MMA R23, -RZ, RZ, 0, 0 ;  /* 0x00000000ff177435 */ /* 0x000fe200000001ff */
[----:B------:R-:W-:Y:S01]  /*04b0*/  UIADD3.X UR9, URZ, UR9, URZ, UP0, !UPT ;  /* 0x000000093f097290 */ /* 0x000fe200087fe43f */
[----:B------:R-:W-:Y:S01]  /*04c0*/  IMAD.MOV.U32 R3, RZ, RZ, RZ ;  /* 0x000000ffff037224 */ /* 0x000fe200078e00ff */
[----:B------:R-:W-:-:S02]  /*04d0*/  UIADD3 UR6, UP0, UR6, 0x7808, URZ ;  /* 0x0000780806067890 */ /* 0x000fc4000ff1e03f */
[----:B------:R-:W-:Y:S02]  /*04e0*/  UIADD3 UR4, UP1, UR4, 0x7808, URZ ;  /* 0x0000780804047890 */ /* 0x000fe4000ff3e03f */
[----:B------:R-:W-:Y:S02]  /*04f0*/  UIADD3.X UR7, URZ, UR7, URZ, UP0, !UPT ;  /* 0x000000073f077290 */ /* 0x000fe400087fe43f */
[----:B------:R-:W-:Y:S01]  /*0500*/  UIADD3.X UR5, URZ, UR5, URZ, UP1, !UPT ;  /* 0x000000053f057290 */ /* 0x000fe20008ffe43f */
[----:B-----5:R-:W-:Y:S02]  /*0510*/  SEL R4, R4, RZ, P2 ;  /* 0x000000ff04047207 */ /* 0x020fe40001000000 */
[----:B------:R-:W-:Y:S02]  /*0520*/  SEL R7, R7, RZ, P2 ;  /* 0x000000ff07077207 */ /* 0x000fe40001000000 */
[----:B------:R-:W-:-:S03]  /*0530*/  SHF.L.U32 R4, R4, 0x10, RZ ;  /* 0x0000001004047819 */ /* 0x000fc600000006ff */
[----:B------:R-:W-:Y:S01]  /*0540*/  IMAD.U32 R7, R7, 0x10000, RZ ;  /* 0x0001000007077824 */ /* 0x000fe200078e00ff */
[----:B------:R-:W-:Y:S02]  /*0550*/  SEL R26, R26, RZ, P2 ;  /* 0x000000ff1a1a7207 */ /* 0x000fe40001000000 */
[----:B------:R-:W-:Y:S02]  /*0560*/  SEL R20, R20, RZ, P2 ;  /* 0x000000ff14147207 */ /* 0x000fe40001000000 */
[----:B------:R-:W-:-:S03]  /*0570*/  SHF.L.U32 R26, R26, 0x10, RZ ;  /* 0x000000101a1a7819 */ /* 0x000fc600000006ff */
[----:B---3--:R-:W-:Y:S02]  /*0580*/  IMAD.U32 R9, R20, 0x10000, RZ ;  /* 0x0001000014097824 */ /* 0x008fe400078e00ff */
[----:B------:R-:W-:Y:S02]  /*0590*/  FADD R4, R4, R7 ;  /* 0x0000000704047221 */ /* 0x000fe40000000000 */
[----:B------:R-:W-:Y:S02]  /*05a0*/  FADD R7, R26, R9 ;  /* 0x000000091a077221 */ /* 0x000fe40000000000 */
[----:B------:R-:W1:Y:S01]  /*05b0*/  LDC.64 R8, c[0x0][0x270] ;  /* 0x00009c00ff087b82 */ /* 0x000e620000000a00 */
[----:B--2---:R-:W-:Y:S02]  /*05c0*/  SEL R27, R27, RZ, P2 ;  /* 0x000000ff1b1b7207 */ /* 0x004fe40001000000 */
[----:B------:R-:W-:Y:S02]  /*05d0*/  SEL R18, R18, RZ, P3 ;  /* 0x000000ff12127207 */ /* 0x000fe40001800000 */
[----:B------:R-:W-:-:S02]  /*05e0*/  SEL R21, R21, RZ, P3 ;  /* 0x000000ff15157207 */ /* 0x000fc40001800000 */
[----:B------:R-:W-:Y:S02]  /*05f0*/  SEL R22, R22, RZ, P3 ;  /* 0x000000ff16167207 */ /* 0x000fe40001800000 */
[----:B------:R-:W-:Y:S02]  /*0600*/  SEL R10, R10, RZ, P3 ;  /* 0x000000ff0a0a7207 */ /* 0x000fe40001800000 */
[----:B------:R-:W-:Y:S01]  /*0610*/  SHF.L.U32 R27, R27, 0x10, RZ ;  /* 0x000000101b1b7819 */ /* 0x000fe200000006ff */
[----:B------:R-:W-:Y:S01]  /*0620*/  IMAD.U32 R12, R18, 0x10000, RZ ;  /* 0x00010000120c7824 */ /* 0x000fe200078e00ff */
[----:B------:R-:W-:Y:S01]  /*0630*/  SHF.L.U32 R21, R21, 0x10, RZ ;  /* 0x0000001015157819 */ /* 0x000fe200000006ff */
[----:B------:R-:W-:Y:S01]  /*0640*/  IMAD.U32 R22, R22, 0x10000, RZ ;  /* 0x0001000016167824 */ /* 0x000fe200078e00ff */
[----:B----4-:R-:W-:Y:S02]  /*0650*/  SEL R11, R11, RZ, P3 ;  /* 0x000000ff0b0b7207 */ /* 0x010fe40001800000 */
[----:B------:R-:W-:Y:S01]  /*0660*/  SHF.L.U32 R13, R10, 0x10, RZ ;  /* 0x000000100a0d7819 */ /* 0x000fe200000006ff */
[----:B------:R-:W-:Y:S01]  /*0670*/  FFMA R18, R4, R7, R27 ;  /* 0x0000000704127223 */ /* 0x000fe2000000001b */
[----:B------:R-:W-:Y:S01]  /*0680*/  FADD R4, R12, R21 ;  /* 0x000000150c047221 */ /* 0x000fe20000000000 */
[----:B------:R-:W-:-:S02]  /*0690*/  IMAD.U32 R11, R11, 0x10000, RZ ;  /* 0x000100000b0b7824 */ /* 0x000fc400078e00ff */
[----:B------:R-:W-:Y:S02]  /*06a0*/  FADD R7, R13, R22 ;  /* 0x000000160d077221 */ /* 0x000fe40000000000 */
[----:B------:R-:W0:Y:S02]  /*06b0*/  LDC.64 R12, c[0x0][0x228] ;  /* 0x00008a00ff0c7b82 */ /* 0x000e240000000a00 */
[----:B------:R-:W-:Y:S01]  /*06c0*/  @P1 FFMA R18, R4, R7, R11 ;  /* 0x0000000704121223 */ /* 0x000fe2000000000b */
[----:B-1----:R-:W-:-:S05]  /*06d0*/  IMAD.WIDE R6, R6, 0x2, R8 ;  /* 0x0000000206067825 */ /* 0x002fca00078e0208 */
[----:B------:R-:W0:Y:S08]  /*06e0*/  LDC.64 R10, c[0x0][0x238] ;  /* 0x00008e00ff0a7b82 */ /* 0x000e300000000a00 */
[----:B------:R-:W4:Y:S01]  /*06f0*/  LDC.64 R8, c[0x0][0x250] ;  /* 0x00009400ff087b82 */ /* 0x000f220000000a00 */
[----:B------:R-:W-:-:S05]  /*0700*/  F2FP.BF16.F32.PACK_AB R4, RZ, R18 ;  /* 0x00000012ff04723e */ /* 0x000fca00000010ff */
[----:B------:R1:W-:Y:S02]  /*0710*/  @!P0 STG.E.U16 desc[UR16][R6.64], R4 ;  /* 0x0000000406008986 */ /* 0x0003e4000c101510 */
[----:B-1----:R-:W-:Y:S01]  /*0720*/  IMAD R4, R5, 0xc00, R0 ;  /* 0x00000c0005047824 */ /* 0x002fe200078e0200 */
[----:B------:R-:W-:Y:S01]  /*0730*/  SEL R7, RZ, 0x3f800000, !P4 ;  /* 0x3f800000ff077807 */ /* 0x000fe20006000000 */
[----:B------:R-:W-:Y:S01]  /*0740*/  VIADD R6, R19, 0x4 ;  /* 0x0000000413067836 */ /* 0x000fe20000000000 */
[----:B0-----:R-:W-:-:S07]  /*0750*/  FSEL R5, R18, RZ, !P0 ;  /* 0x000000ff12057208 */ /* 0x001fce0004000000 */
.L_x_0:
[----:B------:R-:W-:Y:S01]  /*0760*/  MOV R28, UR4 ;  /* 0x00000004001c7c02 */ /* 0x000fe20008000f00 */
[----:B------:R-:W-:Y:S01]  /*0770*/  IMAD.U32 R29, RZ, RZ, UR5 ;  /* 0x00000005ff1d7e24 */ /* 0x000fe2000f8e00ff */
[----:B------:R-:W-:Y:S01]  /*0780*/  PRMT R2, RZ, 0x7610, R2 ;  /* 0x00007610ff027816 */ /* 0x000fe20000000002 */
[----:B------:R-:W-:Y:S01]  /*0790*/  IMAD.U32 R25, RZ, RZ, UR7 ;  /* 0x00000007ff197e24 */ /* 0x000fe2000f8e00ff */
[----:B------:R-:W-:Y:S01]  /*07a0*/  IADD3 R20, R4, 0x4, RZ ;  /* 0x0000000404147810 */ /* 0x000fe20007ffe0ff */
[C---:B------:R-:W-:Y:S01]  /*07b0*/  IMAD.WIDE.U32 R28, R0.reuse, 0x2, R28 ;  /* 0x00000002001c7825 */ /* 0x040fe200078e001c */
[----:B0-----:R-:W-:Y:S02]  /*07c0*/  MOV R24, UR6 ;  /* 0x0000000600187c02 */ /* 0x001fe40008000f00 */
[----:B------:R-:W-:Y:S02]  /*07d0*/  PRMT R27, RZ, 0x7610, R27 ;  /* 0x00007610ff1b7816 */ /* 0x000fe4000000001b */
[----:B------:R0:W2:Y:S01]  /*07e0*/  @P2 LDG.E.EL.U16 R2, desc[UR16][R28.64] ;  /* 0x000000101c022981 */ /* 0x0000a2000c2e1500 */
[----:B------:R-:W-:Y:S01]  /*07f0*/  MOV R19, UR11 ;  /* 0x0000000b00137c02 */ /* 0x000fe20008000f00 */
[----:B------:R-:W-:Y:S01]  /*0800*/  IMAD.U32 R18, RZ, RZ, UR10 ;  /* 0x0000000aff127e24 */ /* 0x000fe2000f8e00ff */
[----:B------:R-:W-:Y:S01]  /*0810*/  PRMT R22, RZ, 0x7610, R22 ;  /* 0x00007610ff167816 */ /* 0x000fe20000000016 */
[----:B------:R-:W-:-:S04]  /*0820*/  IMAD.WIDE.U32 R24, R0, 0x2, R24 ;  /* 0x0000000200187825 */ /* 0x000fc800078e0018 */
[----:B0-----:R-:W-:Y:S01]  /*0830*/  IMAD.IADD R29, R20, 0x1, R23 ;  /* 0x00000001141d7824 */ /* 0x001fe200078e0217 */
[----:B------:R-:W-:Y:S01]  /*0840*/  PRMT R26, RZ, 0x7610, R26 ;  /* 0x00007610ff1a7816 */ /* 0x000fe2000000001a */
[----:B------:R-:W-:Y:S01]  /*0850*/  IMAD.WIDE.U32 R18, R0, 0x2, R18 ;  /* 0x0000000200127825 */ /* 0x000fe200078e0012 */
[----:B------:R-:W3:Y:S03]  /*0860*/  @P2 LDG.E.EL.U16 R27, desc[UR16][R24.64] ;  /* 0x00000010181b2981 */ /* 0x000ee6000c2e1500 */
[C---:B------:R-:W-:Y:S01]  /*0870*/  IMAD.WIDE R20, R29.reuse, 0x2, R12 ;  /* 0x000000021d147825 */ /* 0x040fe200078e020c */
[----:B------:R-:W5:Y:S04]  /*0880*/  @P2 LDG.E.EL.U16 R26, desc[UR16][R18.64] ;  /* 0x00000010121a2981 */ /* 0x000f68000c2e1500 */
[----:B------:R0:W5:Y:S01]  /*0890*/  @P2 LDG.E.EF.U16 R22, desc[UR16][R20.64] ;  /* 0x0000001014162981 */ /* 0x000162000c0e1500 */
[----:B------:R-:W-:Y:S01]  /*08a0*/  IMAD.WIDE R28, R29, 0x2, R14 ;  /* 0x000000021d1c7825 */ /* 0x000fe200078e020e */
[----:B0---4-:R-:W-:-:S06]  /*08b0*/  PRMT R20, RZ, 0x7610, R20 ;  /* 0x00007610ff147816 */ /* 0x011fcc0000000014 */
[----:B------:R0:W4:Y:S01]  /*08c0*/  @P2 LDG.E.EF.U16 R20, desc[UR16][R28.64] ;  /* 0x000000101c142981 */ /* 0x000122000c0e1500 */
[----:B------:R-:W-:Y:S01]  /*08d0*/  MOV R24, UR12 ;  /* 0x0000000c00187c02 */ /* 0x000fe20008000f00 */
[----:B------:R-:W-:Y:S01]  /*08e0*/  IMAD.U32 R25, RZ, RZ, UR13 ;  /* 0x0000000dff197e24 */ /* 0x000fe2000f8e00ff */
[----:B------:R-:W-:Y:S01]  /*08f0*/  MOV R18, UR14 ;  /* 0x0000000e00127c02 */ /* 0x000fe20008000f00 */
[----:B------:R-:W-:Y:S01]  /*0900*/  IMAD.U32 R19, RZ, RZ, UR15 ;  /* 0x0000000fff137e24 */ /* 0x000fe2000f8e00ff */
[----:B------:R-:W-:Y:S01]  /*0910*/  PRMT R21, RZ, 0x7610, R21 ;  /* 0x00007610ff157816 */ /* 0x000fe20000000015 */
[----:B------:R-:W-:Y:S01]  /*0920*/  IMAD.WIDE.U32 R24, R0, 0x2, R24 ;  /* 0x0000000200187825 */ /* 0x000fe200078e0018 */
[----:B0-----:R-:W-:-:S03]  /*0930*/  PRMT R28, RZ, 0x7610, R28 ;  /* 0x00007610ff1c7816 */ /* 0x001fc6000000001c */
[----:B------:R-:W-:Y:S01]  /*0940*/  IMAD.WIDE.U32 R18, R0, 0x2, R18 ;  /* 0x0000000200127825 */ /* 0x000fe200078e0012 */
[----:B------:R0:W4:Y:S04]  /*0950*/  @P3 LDG.E.EL.U16 R21, desc[UR16][R24.64] ;  /* 0x0000001018153981 */ /* 0x000128000c2e1500 */
[----:B------:R1:W4:Y:S01]  /*0960*/  @P3 LDG.E.EL.U16 R28, desc[UR16][R18.64] ;  /* 0x00000010121c3981 */ /* 0x000322000c2e1500 */
[----:B0-----:R-:W-:Y:S01]  /*0970*/  MOV R24, UR8 ;  /* 0x0000000800187c02 */ /* 0x001fe20008000f00 */
[----:B------:R-:W-:-:S04]  /*0980*/  IMAD.U32 R25, RZ, RZ, UR9 ;  /* 0x00000009ff197e24 */ /* 0x000fc8000f8e00ff */
[----:B------:R-:W-:Y:S01]  /*0990*/  IMAD.WIDE.U32 R24, R0, 0x2, R24 ;  /* 0x0000000200187825 */ /* 0x000fe200078e0018 */
[----:B--2---:R-:W-:-:S04]  /*09a0*/  SEL R2, R2, RZ, P2 ;  /* 0x000000ff02027207 */ /* 0x004fc80001000000 */
[----:B------:R-:W-:Y:S02]  /*09b0*/  SHF.L.U32 R2, R2, 0x10, RZ ;  /* 0x0000001002027819 */ /* 0x000fe400000006ff */
[----:B---3--:R-:W-:Y:S02]  /*09c0*/  SEL R27, R27, RZ, P2 ;  /* 0x000000ff1b1b7207 */ /* 0x008fe40001000000 */
[----:B-----5:R-:W-:-:S03]  /*09d0*/  SEL R26, R26, RZ, P2 ;  /* 0x000000ff1a1a7207 */ /* 0x020fc60001000000 */
[----:B------:R-:W-:Y:S01]  /*09e0*/  IMAD.U32 R27, R27, 0x10000, RZ ;  /* 0x000100001b1b7824 */ /* 0x000fe200078e00ff */
[----:B------:R-:W-:Y:S02]  /*09f0*/  SEL R22, R22, RZ, P2 ;  /* 0x000000ff16167207 */ /* 0x000fe40001000000 */
[----:B------:R-:W-:Y:S01]  /*0a00*/  SHF.L.U32 R26, R26, 0x10, RZ ;  /* 0x000000101a1a7819 */ /* 0x000fe200000006ff */
[----:B------:R-:W-:Y:S02]  /*0a10*/  FADD R27, R2, R27 ;  /* 0x0000001b021b7221 */ /* 0x000fe40000000000 */
[----:B-1----:R-:W-:Y:S01]  /*0a20*/  IMAD.U32 R19, R22, 0x10000, RZ ;  /* 0x0001000016137824 */ /* 0x002fe200078e00ff */
[----:B------:R-:W-:-:S03]  /*0a30*/  PRMT R2, RZ, 0x7610, R2 ;  /* 0x00007610ff027816 */ /* 0x000fc60000000002 */
[----:B------:R-:W-:Y:S01]  /*0a40*/  FADD R26, R19, R26 ;  /* 0x0000001a131a7221 */ /* 0x000fe20000000000 */
[----:B------:R-:W-:Y:S02]  /*0a50*/  IMAD.IADD R19, R6, 0x1, R23 ;  /* 0x0000000106137824 */ /* 0x000fe400078e0217 */
[----:B------:R0:W2:Y:S01]  /*0a60*/  @P3 LDG.E.EL.U16 R2, desc[UR16][R24.64] ;  /* 0x0000001018023981 */ /* 0x0000a2000c2e1500 */
[----:B----4-:R-:W-:-:S04]  /*0a70*/  SEL R20, R20, RZ, P2 ;  /* 0x000000ff14147207 */ /* 0x010fc80001000000 */
[----:B------:R-:W-:Y:S01]  /*0a80*/  SHF.L.U32 R20, R20, 0x10, RZ ;  /* 0x0000001014147819 */ /* 0x000fe200000006ff */
[----:B0-----:R-:W-:-:S04]  /*0a90*/  IMAD.WIDE R24, R19, 0x2, R10 ;  /* 0x0000000213187825 */ /* 0x001fc800078e020a */
[----:B------:R-:W-:Y:S01]  /*0aa0*/  FFMA R20, R27, R26, R20 ;  /* 0x0000001a1b147223 */ /* 0x000fe20000000014 */
[----:B------:R-:W-:Y:S01]  /*0ab0*/  PRMT R27, RZ, 0x7610, R27 ;  /* 0x00007610ff1b7816 */ /* 0x000fe2000000001b */
[----:B------:R-:W-:Y:S01]  /*0ac0*/  IMAD.WIDE R18, R19, 0x2, R8 ;  /* 0x0000000213127825 */ /* 0x000fe200078e0208 */
[----:B------:R-:W-:-:S04]  /*0ad0*/  PRMT R22, RZ, 0x7610, R22 ;  /* 0x00007610ff167816 */ /* 0x000fc80000000016 */
[----:B------:R0:W3:Y:S04]  /*0ae0*/  @P3 LDG.E.EF.U16 R27, desc[UR16][R18.64] ;  /* 0x00000010121b3981 */ /* 0x0000e8000c0e1500 */
[----:B------:R1:W4:Y:S01]  /*0af0*/  @P3 LDG.E.EF.U16 R22, desc[UR16][R24.64] ;  /* 0x0000001018163981 */ /* 0x000322000c0e1500 */
[----:B------:R-:W-:Y:S02]  /*0b00*/  SEL R21, R21, RZ, P3 ;  /* 0x000000ff15157207 */ /* 0x000fe40001800000 */
[----:B------:R-:W-:Y:S02]  /*0b10*/  SEL R28, R28, RZ, P3 ;  /* 0x000000ff1c1c7207 */ /* 0x000fe40001800000 */
[----:B------:R-:W-:Y:S01]  /*0b20*/  SHF.L.U32 R21, R21, 0x10, RZ ;  /* 0x0000001015157819 */ /* 0x000fe200000006ff */
[----:B------:R-:W-:-:S02]  /*0b30*/  FADD R26, R7, 1 ;  /* 0x3f800000071a7421 */ /* 0x000fc40000000000 */
[----:B------:R-:W-:-:S04]  /*0b40*/  IMAD.U32 R28, R28, 0x10000, RZ ;  /* 0x000100001c1c7824 */ /* 0x000fc800078e00ff */
[----:B------:R-:W-:Y:S01]  /*0b50*/  FADD R28, R21, R28 ;  /* 0x0000001c151c7221 */ /* 0x000fe20000000000 */
[C---:B------:R-:W-:Y:S01]  /*0b60*/  FSETP.GEU.AND P5, PT, |R26|.reuse, 1.175494350822287508e-38, PT ;  /* 0x008000001a00780b */ /* 0x040fe20003fae200 */
[C---:B0-----:R-:W-:Y:S01]  /*0b70*/  FMUL R19, R26.reuse, 0.25 ;  /* 0x3e8000001a137820 */ /* 0x041fe20000400000 */
[----:B------:R-:W-:Y:S01]  /*0b80*/  FSETP.GT.AND P4, PT, |R26|, 8.50705917302346158658e+37, PT ;  /* 0x7e8000001a00780b */ /* 0x000fe20003f84200 */
[----:B------:R-:W-:-:S05]  /*0b90*/  VIADD R18, R4, 0x4 ;  /* 0x0000000404127836 */ /* 0x000fca0000000000 */
[----:B-1----:R-:W-:Y:S01]  /*0ba0*/  IADD3 R25, R18, R23, RZ ;  /* 0x0000001712197210 */ /* 0x002fe20007ffe0ff */
[----:B------:R-:W-:Y:S01]  /*0bb0*/  VIADD R23, R23, 0x4 ;  /* 0x0000000417177836 */ /* 0x000fe20000000000 */
[----:B------:R-:W-:Y:S02]  /*0bc0*/  UIADD3 UR14, UP0, UR14, 0x8, URZ ;  /* 0x000000080e0e7890 */ /* 0x000fe4000ff1e03f */
[----:B------:R-:W-:Y:S02]  /*0bd0*/  UIADD3 UR12, UP1, UR12, 0x8, URZ ;  /* 0x000000080c0c7890 */ /* 0x000fe4000ff3e03f */
[----:B------:R-:W-:Y:S02]  /*0be0*/  UIADD3 UR10, UP2, UR10, 0x8, URZ ;  /* 0x000000080a0a7890 */ /* 0x000fe4000ff5e03f */
[----:B------:R-:W-:Y:S02]  /*0bf0*/  UIADD3 UR8, UP3, UR8, 0x8, URZ ;  /* 0x0000000808087890 */ /* 0x000fe4000ff7e03f */
[----:B------:R-:W-:-:S02]  /*0c00*/  UIADD3 UR6, UP4, UR6, 0x8, URZ ;  /* 0x0000000806067890 */ /* 0x000fc4000ff9e03f */
[----:B------:R-:W-:Y:S02]  /*0c10*/  UIADD3 UR4, UP5, UR4, 0x8, URZ ;  /* 0x0000000804047890 */ /* 0x000fe4000ffbe03f */
[----:B------:R-:W-:Y:S02]  /*0c20*/  UIADD3.X UR15, URZ, UR15, URZ, UP0, !UPT ;  /* 0x0000000f3f0f7290 */ /* 0x000fe400087fe43f */
[----:B------:R-:W-:Y:S02]  /*0c30*/  UIADD3.X UR13, URZ, UR13, URZ, UP1, !UPT ;  /* 0x0000000d3f0d7290 */ /* 0x000fe40008ffe43f */
[----:B------:R-:W-:Y:S02]  /*0c40*/  UIADD3.X UR11, URZ, UR11, URZ, UP2, !UPT ;  /* 0x0000000b3f0b7290 */ /* 0x000fe400097fe43f */
[----:B------:R-:W-:Y:S02]  /*0c50*/  UIADD3.X UR9, URZ, UR9, URZ, UP3, !UPT ;  /* 0x000000093f097290 */ /* 0x000fe40009ffe43f */
[----:B------:R-:W-:-:S02]  /*0c60*/  UIADD3.X UR7, URZ, UR7, URZ, UP4, !UPT ;  /* 0x000000073f077290 */ /* 0x000fc4000a7fe43f */
[----:B------:R-:W-:Y:S01]  /*0c70*/  UIADD3.X UR5, URZ, UR5, URZ, UP5, !UPT ;  /* 0x000000053f057290 */ /* 0x000fe2000affe43f */
[----:B------:R-:W-:Y:S02]  /*0c80*/  FSEL R7, R26, R7, !P0 ;  /* 0x000000071a077208 */ /* 0x000fe40004000000 */
[----:B--2---:R-:W-:-:S05]  /*0c90*/  SEL R2, R2, RZ, P3 ;  /* 0x000000ff02027207 */ /* 0x004fca0001800000 */
[----:B------:R-:W-:Y:S01]  /*0ca0*/  IMAD.U32 R2, R2, 0x10000, RZ ;  /* 0x0001000002027824 */ /* 0x000fe200078e00ff */
[----:B---3--:R-:W-:Y:S02]  /*0cb0*/  SEL R27, R27, RZ, P3 ;  /* 0x000000ff1b1b7207 */ /* 0x008fe40001800000 */
[----:B----4-:R-:W-:Y:S02]  /*0cc0*/  SEL R22, R22, RZ, P3 ;  /* 0x000000ff16167207 */ /* 0x010fe40001800000 */
[----:B------:R-:W-:Y:S02]  /*0cd0*/  SHF.L.U32 R27, R27, 0x10, RZ ;  /* 0x000000101b1b7819 */ /* 0x000fe400000006ff */
[----:B------:R-:W-:-:S03]  /*0ce0*/  SHF.L.U32 R21, R22, 0x10, RZ ;  /* 0x0000001016157819 */ /* 0x000fc600000006ff */
[----:B------:R-:W-:-:S04]  /*0cf0*/  FADD R2, R27, R2 ;  /* 0x000000021b027221 */ /* 0x000fc80000000000 */
[----:B------:R-:W-:Y:S01]  /*0d00*/  @P1 FFMA R20, R28, R2, R21 ;  /* 0x000000021c141223 */ /* 0x000fe20000000015 */
[----:B------:R-:W-:-:S04]  /*0d10*/  FSEL R21, R19, R26, P4 ;  /* 0x0000001a13157208 */ /* 0x000fc80002000000 */
[----:B------:R-:W-:Y:S01]  /*0d20*/  F2FP.BF16.F32.PACK_AB R2, RZ, R20 ;  /* 0x00000014ff02723e */ /* 0x000fe200000010ff */
[----:B------:R-:W-:-:S03]  /*0d30*/  @!P5 FMUL R21, R21, 16777216 ;  /* 0x4b8000001515d820 */ /* 0x000fc60000400000 */
[----:B------:R-:W-:Y:S01]  /*0d40*/  PRMT R24, R2, 0x7610, R24 ;  /* 0x0000761002187816 */ /* 0x000fe20000000018 */
[----:B------:R-:W-:Y:S01]  /*0d50*/  FADD R2, R20, -R5 ;  /* 0x8000000514027221 */ /* 0x000fe20000000000 */
[----:B------:R-:W-:Y:S01]  /*0d60*/  IMAD.WIDE R18, R25, 0x2, R16 ;  /* 0x0000000219127825 */ /* 0x000fe200078e0210 */
[----:B------:R-:W0:Y:S03]  /*0d70*/  MUFU.RCP R22, R21 ;  /* 0x0000001500167308 */ /* 0x000e260000001000 */
[----:B------:R-:W-:-:S05]  /*0d80*/  FMUL R25, R2, 0.25 ;  /* 0x3e80000002197820 */ /* 0x000fca0000400000 */
[----:B------:R-:W-:Y:S02]  /*0d90*/  FSEL R25, R25, R2, P4 ;  /* 0x0000000219197208 */ /* 0x000fe40002000000 */
[----:B------:R-:W-:-:S03]  /*0da0*/  ISETP.GE.U32.AND P4, PT, R23, 0xbfc, PT ;  /* 0x00000bfc1700780c */ /* 0x000fc60003f86070 */
[----:B------:R-:W-:-:S04]  /*0db0*/  @!P5 FMUL R25, R25, 16777216 ;  /* 0x4b8000001919d820 */ /* 0x000fc80000400000 */
[----:B0-----:R-:W-:Y:S01]  /*0dc0*/  FFMA R22, R22, R25, R5 ;  /* 0x0000001916167223 */ /* 0x001fe20000000005 */
[----:B------:R0:W-:Y:S03]  /*0dd0*/  @!P0 STG.E.U16 desc[UR16][R18.64], R24 ;  /* 0x0000001812008986 */ /* 0x0001e6000c101510 */
[----:B------:R-:W-:Y:S01]  /*0de0*/  FADD R20, R20, -R22 ;  /* 0x8000001614147221 */ /* 0x000fe20000000000 */
[----:B------:R-:W-:-:S03]  /*0df0*/  FSEL R5, R22, R5, !P0 ;  /* 0x0000000516057208 */ /* 0x000fc60004000000 */
[----:B------:R-:W-:Y:S01]  /*0e00*/  @!P0 FFMA R3, R2, R20, R3 ;  /* 0x0000001402038223 */ /* 0x000fe20000000003 */
[----:B------:R-:W-:Y:S06]  /*0e10*/  @!P4 BRA `(.L_x_0) ;  /* 0xfffffff80050c947 */ /* 0x000fec000383ffff */
[----:B------:R-:W1:Y:S04]  /*0e20*/  SHFL.BFLY PT, R10, R7, 0x2, 0x1f ;  /* 0x0c401f00070a7f89 */ /* 0x000e6800000e0000 */
[----:B------:R-:W2:Y:S01]  /*0e30*/  SHFL.BFLY PT, R8, R3, 0x2, 0x1f ;  /* 0x0c401f0003087f89 */ /* 0x000ea200000e0000 */
[----:B-1----:R-:W-:-:S04]  /*0e40*/  FADD R11, R7, R10 ;  /* 0x0000000a070b7221 */ /* 0x002fc80000000000 */
[C---:B------:R-:W-:Y:S01]  /*0e50*/  FMUL R6, R11.reuse, 0.25 ;  /* 0x3e8000000b067820 */ /* 0x040fe20000400000 */
[C---:B------:R-:W-:Y:S01]  /*0e60*/  FSETP.GEU.AND P2, PT, |R11|.reuse, 1.175494350822287508e-38, PT ;  /* 0x008000000b00780b */ /* 0x040fe20003f4e200 */
[----:B------:R-:W1:Y:S01]  /*0e70*/  SHFL.BFLY PT, R2, R11, 0x1, 0x1f ;  /* 0x0c201f000b027f89 */ /* 0x000e6200000e0000 */
[----:B------:R-:W-:Y:S01]  /*0e80*/  FSETP.GT.AND P1, PT, |R11|, 8.50705917302346158658e+37, PT ;  /* 0x7e8000000b00780b */ /* 0x000fe20003f24200 */
[----:B--2---:R-:W-:-:S03]  /*0e90*/  FADD R3, R3, R8 ;  /* 0x0000000803037221 */ /* 0x004fc60000000000 */
[----:B------:R-:W-:Y:S02]  /*0ea0*/  FSEL R9, R6, R11, P1 ;  /* 0x0000000b06097208 */ /* 0x000fe40000800000 */
[----:B------:R-:W2:Y:S05]  /*0eb0*/  SHFL.BFLY PT, R6, R5, 0x2, 0x1f ;  /* 0x0c401f0005067f89 */ /* 0x000eaa00000e0000 */
[----:B------:R-:W-:Y:S02]  /*0ec0*/  @!P2 FMUL R9, R9, 16777216 ;  /* 0x4b8000000909a820 */ /* 0x000fe40000400000 */
[----:B------:R-:W-:-:S04]  /*0ed0*/  @P1 FMUL R10, R10, 0.25 ;  /* 0x3e8000000a0a1820 */ /* 0x000fc80000400000 */
[----:B------:R-:W3:Y:S01]  /*0ee0*/  MUFU.RCP R9, R9 ;  /* 0x0000000900097308 */ /* 0x000ee20000001000 */
[----:B------:R-:W-:Y:S01]  /*0ef0*/  @!P2 FMUL R10, R10, 16777216 ;  /* 0x4b8000000a0aa820 */ /* 0x000fe20000400000 */
[C---:B------:R-:W-:Y:S01]  /*0f00*/  FSETP.NEU.AND P2, PT, R11.reuse, RZ, PT ;  /* 0x000000ff0b00720b */ /* 0x040fe20003f4d000 */
[----:B-1----:R-:W-:-:S05]  /*0f10*/  FADD R15, R11, R2 ;  /* 0x000000020b0f7221 */ /* 0x002fca0000000000 */
[----:B------:R-:W-:Y:S01]  /*0f20*/  FSETP.GT.AND P1, PT, |R15|, 8.50705917302346158658e+37, PT ;  /* 0x7e8000000f00780b */ /* 0x000fe20003f24200 */
[----:B--2---:R-:W-:Y:S01]  /*0f30*/  FADD R6, -R5, R6 ;  /* 0x0000000605067221 */ /* 0x004fe20000000100 */
[----:B------:R-:W-:Y:S01]  /*0f40*/  FSETP.GEU.AND P3, PT, |R15|, 1.175494350822287508e-38, PT ;  /* 0x008000000f00780b */ /* 0x000fe20003f6e200 */
[----:B---3--:R-:W-:Y:S02]  /*0f50*/  FMUL R10, R9, R10 ;  /* 0x0000000a090a7220 */ /* 0x008fe40000400000 */
[----:B------:R-:W-:Y:S01]  /*0f60*/  FMUL R12, R6, R6 ;  /* 0x00000006060c7220 */ /* 0x000fe20000400000 */
[----:B------:R-:W1:Y:S02]  /*0f70*/  LDC.64 R8, c[0x0][0x260] ;  /* 0x00009800ff087b82 */ /* 0x000e640000000a00 */
[----:B------:R-:W-:Y:S01]  /*0f80*/  FSEL R10, R10, RZ, P2 ;  /* 0x000000ff0a0a7208 */ /* 0x000fe20001000000 */
[----:B------:R-:W-:Y:S01]  /*0f90*/  FMUL R12, R7, R12 ;  /* 0x0000000c070c7220 */ /* 0x000fe20000400000 */
[----:B------:R-:W-:-:S03]  /*0fa0*/  FSETP.NEU.AND P2, PT, R15, RZ, PT ;  /* 0x000000ff0f00720b */ /* 0x000fc60003f4d000 */
[----:B------:R-:W-:Y:S01]  /*0fb0*/  @P1 FMUL R15, R15, 0.25 ;  /* 0x3e8000000f0f1820 */ /* 0x000fe20000400000 */
[----:B------:R-:W-:Y:S01]  /*0fc0*/  FFMA R5, R6, R10, R5 ;  /* 0x0000000a06057223 */ /* 0x000fe20000000005 */
[----:B------:R-:W-:Y:S01]  /*0fd0*/  FFMA R3, R10, R12, R3 ;  /* 0x0000000c0a037223 */ /* 0x000fe20000000003 */
[----:B------:R-:W-:Y:S01]  /*0fe0*/  @P1 FMUL R2, R2, 0.25 ;  /* 0x3e80000002021820 */ /* 0x000fe20000400000 */
[----:B------:R-:W-:Y:S01]  /*0ff0*/  @!P3 FMUL R15, R15, 16777216 ;  /* 0x4b8000000f0fb820 */ /* 0x000fe20000400000 */
[----:B------:R-:W2:Y:S01]  /*1000*/  LDC.64 R12, c[0x0][0x268] ;  /* 0x00009a00ff0c7b82 */ /* 0x000ea20000000a00 */
[----:B------:R-:W3:Y:S01]  /*1010*/  SHFL.BFLY PT, R14, R5, 0x1, 0x1f ;  /* 0x0c201f00050e7f89 */ /* 0x000ee200000e0000 */
[----:B------:R-:W-:-:S03]  /*1020*/  @!P3 FMUL R2, R2, 16777216 ;  /* 0x4b8000000202b820 */ /* 0x000fc60000400000 */
[----:B------:R-:W4:Y:S01]  /*1030*/  SHFL.BFLY PT, R6, R3, 0x1, 0x1f ;  /* 0x0c201f0003067f89 */ /* 0x000f2200000e0000 */
[----:B------:R-:W5:Y:S01]  /*1040*/  MUFU.RCP R15, R15 ;  /* 0x0000000f000f7308 */ /* 0x000f620000001000 */
[----:B-1----:R-:W-:-:S04]  /*1050*/  IMAD.WIDE.U32 R8, R0, 0x2, R8 ;  /* 0x0000000200087825 */ /* 0x002fc800078e0008 */
[----:B-----5:R-:W-:Y:S01]  /*1060*/  FMUL R2, R15, R2 ;  /* 0x000000020f027220 */ /* 0x020fe20000400000 */
[----:B--2---:R-:W-:-:S04]  /*1070*/  IMAD.WIDE.U32 R12, R0, 0x2, R12 ;  /* 0x00000002000c7825 */ /* 0x004fc800078e000c */
[----:B---3--:R-:W-:Y:S01]  /*1080*/  FADD R14, -R5, R14 ;  /* 0x0000000e050e7221 */ /* 0x008fe20000000100 */
[----:B------:R-:W-:Y:S01]  /*1090*/  FSEL R16, R2, RZ, P2 ;  /* 0x000000ff02107208 */ /* 0x000fe20001000000 */
[----:B0-----:R-:W-:Y:S02]  /*10a0*/  IMAD.MOV.U32 R18, RZ, RZ, R12 ;  /* 0x000000ffff127224 */ /* 0x001fe400078e000c */
[C---:B------:R-:W-:Y:S01]  /*10b0*/  FMUL R10, R14.reuse, R14 ;  /* 0x0000000e0e0a7220 */ /* 0x040fe20000400000 */
[----:B----4-:R-:W-:Y:S01]  /*10c0*/  FADD R17, R3, R6 ;  /* 0x0000000603117221 */ /* 0x010fe20000000000 */
[----:B------:R-:W-:Y:S01]  /*10d0*/  FFMA R5, R14, R16, R5 ;  /* 0x000000100e057223 */ /* 0x000fe20000000005 */
[----:B------:R-:W0:Y:S01]  /*10e0*/  LDC.64 R2, c[0x0][0x270] ;  /* 0x00009c00ff027b82 */ /* 0x000e220000000a00 */
[----:B------:R-:W-:Y:S01]  /*10f0*/  FMUL R10, R11, R10 ;  /* 0x0000000a0b0a7220 */ /* 0x000fe20000400000 */
[----:B------:R-:W-:Y:S02]  /*1100*/  MOV R11, 0x39aaaaab ;  /* 0x39aaaaab000b7802 */ /* 0x000fe40000000f00 */
[----:B------:R-:W-:Y:S01]  /*1110*/  MOV R19, R13 ;  /* 0x0000000d00137202 */ /* 0x000fe20000000f00 */
[----:B------:R-:W-:Y:S01]  /*1120*/  FFMA R10, R16, R10, R17 ;  /* 0x0000000a100a7223 */ /* 0x000fe20000000011 */
[----:B------:R-:W-:Y:S01]  /*1130*/  IMAD.MOV.U32 R16, RZ, RZ, R8 ;  /* 0x000000ffff107224 */ /* 0x000fe200078e0008 */
[----:B------:R-:W-:Y:S01]  /*1140*/  MOV R17, R9 ;  /* 0x0000000900117202 */ /* 0x000fe20000000f00 */
[----:B------:R-:W1:Y:S01]  /*1150*/  LDC.64 R6, c[0x0][0x278] ;  /* 0x00009e00ff067b82 */ /* 0x000e620000000a00 */
[----:B------:R-:W-:Y:S01]  /*1160*/  FFMA R10, R10, R11, 9.9999999747524270788e-07 ;  /* 0x358637bd0a0a7423 */ /* 0x000fe2000000000b */
[----:B------:R-:W-:-:S05]  /*1170*/  IMAD.MOV.U32 R11, RZ, RZ, -0x4 ;  /* 0xfffffffcff0b7424 */ /* 0x000fca00078e00ff */
[----:B------:R-:W2:Y:S02]  /*1180*/  MUFU.RSQ R10, R10 ;  /* 0x0000000a000a7308 */ /* 0x000ea40000001400 */
.L_x_1:
[----:B------:R-:W-:Y:S02]  /*1190*/  IADD3 R11, R11, 0x4, RZ ;  /* 0x000000040b0b7810 */ /* 0x000fe40007ffe0ff */
[----:B0-----:R-:W-:Y:S02]  /*11a0*/  PRMT R0, RZ, 0x7610, R0 ;  /* 0x00007610ff007816 */ /* 0x001fe40000000000 */
[----:B------:R-:W-:Y:S01]  /*11b0*/  MOV R8, R18 ;  /* 0x0000001200087202 */ /* 0x000fe20000000f00 */
[----:B------:R-:W-:Y:S01]  /*11c0*/  IMAD.IADD R15, R4, 0x1, R11 ;  /* 0x00000001040f7824 */ /* 0x000fe200078e020b */
[----:B------:R-:W-:-:S03]  /*11d0*/  MOV R9, R19 ;  /* 0x0000001300097202 */ /* 0x000fc60000000f00 */
[----:B------:R-:W-:Y:S02]  /*11e0*/  IMAD.WIDE R12, R15, 0x2, R2 ;  /* 0x000000020f0c7825 */ /* 0x000fe400078e0202 */
[----:B------:R-:W3:Y:S04]  /*11f0*/  LDG.E.EL.U16 R19, desc[UR16][R8.64] ;  /* 0x0000001008137981 */ /* 0x000ee8000c2e1500 */
[----:B------:R0:W4:Y:S02]  /*1200*/  @!P0 LDG.E.EF.U16 R0, desc[UR16][R12.64] ;  /* 0x000000100c008981 */ /* 0x000124000c0e1500 */
[----:B0-----:R-:W-:Y:S01]  /*1210*/  IMAD.MOV.U32 R12, RZ, RZ, R16 ;  /* 0x000000ffff0c7224 */ /* 0x001fe200078e0010 */
[----:B------:R-:W-:Y:S01]  /*1220*/  MOV R13, R17 ;  /* 0x00000011000d7202 */ /* 0x000fe20000000f00 */
[----:B------:R-:W5:Y:S04]  /*1230*/  LDG.E.EL.U16 R16, desc[UR16][R8.64+0x1800] ;  /* 0x0018001008107981 */ /* 0x000f68000c2e1500 */
[----:B--2---:R-:W2:Y:S04]  /*1240*/  LDG.E.EL.U16 R14, desc[UR16][R12.64+0x1800] ;  /* 0x001800100c0e7981 */ /* 0x004ea8000c2e1500 */
[----:B------:R-:W2:Y:S01]  /*1250*/  LDG.E.EL.U16 R18, desc[UR16][R12.64] ;  /* 0x000000100c127981 */ /* 0x000ea2000c2e1500 */
[----:B------:R-:W-:-:S02]  /*1260*/  ISETP.GE.U32.AND P3, PT, R11, 0xbfc, PT ;  /* 0x00000bfc0b00780c */ /* 0x000fc40003f66070 */
[----:B----4-:R-:W-:-:S04]  /*1270*/  SEL R0, R0, RZ, !P0 ;  /* 0x000000ff00007207 */ /* 0x010fc80004000000 */
[----:B------:R-:W-:Y:S01]  /*1280*/  SHF.L.U32 R0, R0, 0x10, RZ ;  /* 0x0000001000007819 */ /* 0x000fe200000006ff */
[----:B---3--:R-:W-:Y:S02]  /*1290*/  IMAD.U32 R19, R19, 0x10000, RZ ;  /* 0x0001000013137824 */ /* 0x008fe400078e00ff */
[----:B-----5:R-:W-:Y:S01]  /*12a0*/  IMAD.U32 R17, R16, 0x10000, RZ ;  /* 0x0001000010117824 */ /* 0x020fe200078e00ff */
[----:B--2---:R-:W-:Y:S02]  /*12b0*/  SHF.L.U32 R14, R14, 0x10, RZ ;  /* 0x000000100e0e7819 */ /* 0x004fe400000006ff */
[----:B------:R-:W-:-:S03]  /*12c0*/  SHF.L.U32 R18, R18, 0x10, RZ ;  /* 0x0000001012127819 */ /* 0x000fc600000006ff */
[----:B------:R-:W-:Y:S01]  /*12d0*/  FADD R14, R14, R17 ;  /* 0x000000110e0e7221 */ /* 0x000fe20000000000 */
[----:B------:R-:W-:Y:S01]  /*12e0*/  FADD R17, -R5, R0 ;  /* 0x0000000005117221 */ /* 0x000fe20000000100 */
[----:B------:R-:W-:Y:S02]  /*12f0*/  FADD R18, R18, R19 ;  /* 0x0000001312127221 */ /* 0x000fe40000000000 */
[----:B------:R-:W-:Y:S01]  /*1300*/  FADD R14, R14, 1 ;  /* 0x3f8000000e0e7421 */ /* 0x000fe20000000000 */
[----:B------:R-:W-:-:S04]  /*1310*/  FMUL R17, R10, R17 ;  /* 0x000000110a117220 */ /* 0x000fc80000400000 */
[----:B------:R-:W-:-:S05]  /*1320*/  FFMA R14, R17, R14, R18 ;  /* 0x0000000e110e7223 */ /* 0x000fca0000000012 */
[----:B------:R-:W-:Y:S01]  /*1330*/  F2FP.BF16.F32.PACK_AB R0, RZ, R14 ;  /* 0x0000000eff00723e */ /* 0x000fe200000010ff */
[----:B-1----:R-:W-:Y:S01]  /*1340*/  IMAD.WIDE R14, R15, 0x2, R6 ;  /* 0x000000020f0e7825 */ /* 0x002fe200078e0206 */
[----:B------:R-:W-:Y:S02]  /*1350*/  IADD3 R18, P1, R8, 0x8, RZ ;  /* 0x0000000808127810 */ /* 0x000fe40007f3e0ff */
[----:B------:R-:W-:Y:S02]  /*1360*/  IADD3 R16, P2, R12, 0x8, RZ ;  /* 0x000000080c107810 */ /* 0x000fe40007f5e0ff */
[----:B------:R0:W-:Y:S01]  /*1370*/  @!P0 STG.E.U16 desc[UR16][R14.64], R0 ;  /* 0x000000000e008986 */ /* 0x0001e2000c101510 */
[----:B------:R-:W-:Y:S02]  /*1380*/  IADD3.X R19, RZ, R9, RZ, P1, !PT ;  /* 0x00000009ff137210 */ /* 0x000fe40000ffe4ff */
[----:B------:R-:W-:Y:S01]  /*1390*/  IADD3.X R17, RZ, R13, RZ, P2, !PT ;  /* 0x0000000dff117210 */ /* 0x000fe200017fe4ff */
[----:B------:R-:W-:Y:S07]  /*13a0*/  @!P3 BRA `(.L_x_1) ;  /* 0xfffffffc0078b947 */ /* 0x000fee000383ffff */
[----:B------:R-:W-:Y:S05]  /*13b0*/  EXIT ;  /* 0x000000000000794d */ /* 0x000fea0003800000 */
.L_x_2:
[----:B------:R-:W-:-:S00]  /*13c0*/  BRA `(.L_x_2) ;  /* 0xfffffffc00fc7947 */ /* 0x000fc0000383ffff */
[----:B------:R-:W-:-:S00]  /*13d0*/  NOP ;  /* 0x0000000000007918 */ /* 0x000fc00000000000 */
        /* <DEDUP_REMOVED lines=10> */
.L_x_3:


//--------------------- .nv.global.init           --------------------------
	.section	.nv.global.init,"aw",@progbits
.nv.global.init:
	.type		_$_str,@object
	.size		_$_str,(.L_0 - _$_str)
_$_str:
        /*0000*/ 	.byte	0x5f, 0x5f, 0x43, 0x55, 0x44, 0x41, 0x5f, 0x46, 0x54, 0x5a, 0x00
.L_0:


//--------------------- .nv.constant0.triton_     --------------------------
	.section	.nv.constant0.triton_,"a",@progbits
	.sectionflags	@""
	.align	4
.nv.constant0.triton_:
	.zero		652
